//
// Generated by NVIDIA NVVM Compiler
//
// Compiler Build ID: CL-36424714
// Cuda compilation tools, release 13.0, V13.0.88
// Based on NVVM 20.0.0
//

.version 9.0
.target sm_100
.address_size 64

	// .globl	_Z11init_kernelPfm

.visible .entry _Z11init_kernelPfm(
	.param .u64 .ptr .align 1 _Z11init_kernelPfm_param_0,
	.param .u64 _Z11init_kernelPfm_param_1
)
{
	.reg .pred 	%p<2>;
	.reg .b32 	%r<6>;
	.reg .b32 	%f<2>;
	.reg .b64 	%rd<7>;

	ld.param.u64 	%rd2, [_Z11init_kernelPfm_param_0];
	ld.param.u64 	%rd3, [_Z11init_kernelPfm_param_1];
	mov.u32 	%r1, %tid.x;
	mov.u32 	%r2, %ctaid.x;
	mov.u32 	%r3, %ntid.x;
	mad.lo.s32 	%r4, %r2, %r3, %r1;
	cvt.u64.u32 	%rd1, %r4;
	setp.le.u64 	%p1, %rd3, %rd1;
	@%p1 bra 	$L__BB0_2;
	cvt.u32.u64 	%r5, %rd1;
	cvta.to.global.u64 	%rd4, %rd2;
	cvt.rn.f32.u32 	%f1, %r5;
	shl.b64 	%rd5, %rd1, 2;
	add.s64 	%rd6, %rd4, %rd5;
	st.global.f32 	[%rd6], %f1;
$L__BB0_2:
	ret;

}


// ===== COMPILED SASS (sm_100) =====

	.target	sm_100

	.elftype	@"ET_EXEC"


//--------------------- .note.nv.tkinfo           --------------------------
	.section	.note.nv.tkinfo,"",@"SHT_NOTE"
	.sectionflags	@"SHF_NOTE_NV_TKINFO"
	.tkinfo
        /*0018*/ 	.word	0x00000002
        /*0030*/ 	.string	""
        /*0030*/ 	.string	"ptxas"
        /*0030*/ 	.string	"Cuda compilation tools, release 13.0, V13.0.88"
        /*0030*/ 	.string	"Build cuda_13.0.r13.0/compiler.36424714_0"
        /*0030*/ 	.string	"-arch sm_100 -m 64 "



//--------------------- .note.nv.cuinfo           --------------------------
	.section	.note.nv.cuinfo,"",@"SHT_NOTE"
	.sectionflags	@"SHF_NOTE_NV_CUINFO"
        /*0018*/ 	.short	0x0002
        /*001a*/ 	.short	0x0064
        /*001c*/ 	.short	0x0082
	.zero		2


//--------------------- .nv.info                  --------------------------
	.section	.nv.info,"",@"SHT_CUDA_INFO"
	.align	4


	//----- nvinfo : EIATTR_REGCOUNT
	.align		4
        /*0000*/ 	.byte	0x04, 0x2f
        /*0002*/ 	.short	(.L_1 - .L_0)
	.align		4
.L_0:
        /*0004*/ 	.word	index@(_Z11init_kernelPfm)
        /*0008*/ 	.word	0x00000008


	//----- nvinfo : EIATTR_FRAME_SIZE
	.align		4
.L_1:
        /*000c*/ 	.byte	0x04, 0x11
        /*000e*/ 	.short	(.L_3 - .L_2)
	.align		4
.L_2:
        /*0010*/ 	.word	index@(_Z11init_kernelPfm)
        /*0014*/ 	.word	0x00000000


	//----- nvinfo : EIATTR_MIN_STACK_SIZE
	.align		4
.L_3:
        /*0018*/ 	.byte	0x04, 0x12
        /*001a*/ 	.short	(.L_5 - .L_4)
	.align		4
.L_4:
        /*001c*/ 	.word	index@(_Z11init_kernelPfm)
        /*0020*/ 	.word	0x00000000
.L_5:


//--------------------- .nv.compat                --------------------------
	.section	.nv.compat,"",@"SHT_CUDA_COMPAT_INFO"
	.align	4
        /*0000*/ 	.byte	0x02, 0x09, 0x00, 0x00, 0x02, 0x02, 0x01, 0x00, 0x02, 0x05, 0x05, 0x00, 0x03, 0x07, 0x01, 0x01
        /*0010*/ 	.byte	0x02, 0x03, 0x00, 0x00, 0x02, 0x06, 0x01, 0x00, 0x04, 0x0b, 0x08, 0x00, 0x09, 0x00, 0x00, 0x00
        /*0020*/ 	.byte	0x00, 0x00, 0x00, 0x00


//--------------------- .nv.info._Z11init_kernelPfm --------------------------
	.section	.nv.info._Z11init_kernelPfm,"",@"SHT_CUDA_INFO"
	.sectionflags	@""
	.align	4


	//----- nvinfo : EIATTR_CUDA_API_VERSION
	.align		4
        /*0000*/ 	.byte	0x04, 0x37
        /*0002*/ 	.short	(.L_7 - .L_6)
.L_6:
        /*0004*/ 	.word	0x00000082


	//----- nvinfo : EIATTR_KPARAM_INFO
	.align		4
.L_7:
        /*0008*/ 	.byte	0x04, 0x17
        /*000a*/ 	.short	(.L_9 - .L_8)
.L_8:
        /*000c*/ 	.word	0x00000000
        /*0010*/ 	.short	0x0001
        /*0012*/ 	.short	0x0008
        /*0014*/ 	.byte	0x00, 0xf0, 0x21, 0x00


	//----- nvinfo : EIATTR_KPARAM_INFO
	.align		4
.L_9:
        /*0018*/ 	.byte	0x04, 0x17
        /*001a*/ 	.short	(.L_11 - .L_10)
.L_10:
        /*001c*/ 	.word	0x00000000
        /*0020*/ 	.short	0x0000
        /*0022*/ 	.short	0x0000
        /*0024*/ 	.byte	0x00, 0xf5, 0x21, 0x00


	//----- nvinfo : EIATTR_SPARSE_MMA_MASK
	.align		4
.L_11:
        /*0028*/ 	.byte	0x03, 0x50
        /*002a*/ 	.short	0x0000


	//----- nvinfo : EIATTR_MAXREG_COUNT
	.align		4
        /*002c*/ 	.byte	0x03, 0x1b
        /*002e*/ 	.short	0x00ff


	//----- nvinfo : EIATTR_MERCURY_ISA_VERSION
	.align		4
        /*0030*/ 	.byte	0x03, 0x5f
        /*0032*/ 	.short	0x0101


	//----- nvinfo : EIATTR_VRC_CTA_INIT_COUNT
	.align		4
        /*0034*/ 	.byte	0x02, 0x4a
	.zero		1
	.zero		1


	//----- nvinfo : EIATTR_EXIT_INSTR_OFFSETS
	.align		4
        /*0038*/ 	.byte	0x04, 0x1c
        /*003a*/ 	.short	(.L_13 - .L_12)


	//   ....[0]....
.L_12:
        /*003c*/ 	.word	0x00000080


	//   ....[1]....
        /*0040*/ 	.word	0x000000f0


	//----- nvinfo : EIATTR_CBANK_PARAM_SIZE
	.align		4
.L_13:
        /*0044*/ 	.byte	0x03, 0x19
        /*0046*/ 	.short	0x0010


	//----- nvinfo : EIATTR_PARAM_CBANK
	.align		4
        /*0048*/ 	.byte	0x04, 0x0a
        /*004a*/ 	.short	(.L_15 - .L_14)
	.align		4
.L_14:
        /*004c*/ 	.word	index@(.nv.constant0._Z11init_kernelPfm)
        /*0050*/ 	.short	0x0380
        /*0052*/ 	.short	0x0010


	//----- nvinfo : EIATTR_SW_WAR
	.align		4
.L_15:
        /*0054*/ 	.byte	0x04, 0x36
        /*0056*/ 	.short	(.L_17 - .L_16)
.L_16:
        /*0058*/ 	.word	0x00000008
.L_17:


//--------------------- .nv.callgraph             --------------------------
	.section	.nv.callgraph,"",@"SHT_CUDA_CALLGRAPH"
	.align	4
	.sectionentsize	8
	.align		4
        /*0000*/ 	.word	0x00000000
	.align		4
        /*0004*/ 	.word	0xffffffff
	.align		4
        /*0008*/ 	.word	0x00000000
	.align		4
        /*000c*/ 	.word	0xfffffffe
	.align		4
        /*0010*/ 	.word	0x00000000
	.align		4
        /*0014*/ 	.word	0xfffffffd
	.align		4
        /*0018*/ 	.word	0x00000000
	.align		4
        /*001c*/ 	.word	0xfffffffc


//--------------------- .text._Z11init_kernelPfm  --------------------------
	.section	.text._Z11init_kernelPfm,"ax",@progbits
	.align	128
        .global         _Z11init_kernelPfm
        .type           _Z11init_kernelPfm,@function
        .size           _Z11init_kernelPfm,(.L_x_1 - _Z11init_kernelPfm)
        .other          _Z11init_kernelPfm,@"STO_CUDA_ENTRY STV_DEFAULT"
_Z11init_kernelPfm:
.text._Z11init_kernelPfm:
[----:B------:R-:W-:Y:S01]  /*0000*/  LDC R1, c[0x0][0x37c] ;  /* 0x0000df00ff017b82 */ /* 0x000fe20000000800 */
[----:B------:R-:W0:Y:S07]  /*0010*/  S2R R0, SR_TID.X ;  /* 0x0000000000007919 */ /* 0x000e2e0000002100 */
[----:B------:R-:W0:Y:S01]  /*0020*/  S2UR UR4, SR_CTAID.X ;  /* 0x00000000000479c3 */ /* 0x000e220000002500 */
[----:B------:R-:W1:Y:S07]  /*0030*/  LDCU.64 UR6, c[0x0][0x388] ;  /* 0x00007100ff0677ac */ /* 0x000e6e0008000a00 */
[----:B------:R-:W0:Y:S02]  /*0040*/  LDC R3, c[0x0][0x360] ;  /* 0x0000d800ff037b82 */ /* 0x000e240000000800 */
[----:B0-----:R-:W-:-:S05]  /*0050*/  IMAD R0, R3, UR4, R0 ;  /* 0x0000000403007c24 */ /* 0x001fca000f8e0200 */
[----:B-1----:R-:W-:-:S04]  /*0060*/  ISETP.GE.U32.AND P0, PT, R0, UR6, PT ;  /* 0x0000000600007c0c */ /* 0x002fc8000bf06070 */
[----:B------:R-:W-:-:S13]  /*0070*/  ISETP.GE.U32.AND.EX P0, PT, RZ, UR7, PT, P0 ;  /* 0x00000007ff007c0c */ /* 0x000fda000bf06100 */
[----:B------:R-:W-:Y:S05]  /*0080*/  @P0 EXIT ;  /* 0x000000000000094d */ /* 0x000fea0003800000 */
[----:B------:R-:W0:Y:S01]  /*0090*/  LDCU.64 UR6, c[0x0][0x380] ;  /* 0x00007000ff0677ac */ /* 0x000e220008000a00 */
[----:B------:R-:W-:Y:S01]  /*00a0*/  I2FP.F32.U32 R5, R0 ;  /* 0x0000000000057245 */ /* 0x000fe20000201000 */
[----:B------:R-:W1:Y:S01]  /*00b0*/  LDCU.64 UR4, c[0x0][0x358] ;  /* 0x00006b00ff0477ac */ /* 0x000e620008000a00 */
[----:B0-----:R-:W-:-:S04]  /*00c0*/  LEA R2, P0, R0, UR6, 0x2 ;  /* 0x0000000600027c11 */ /* 0x001fc8000f8010ff */
[----:B------:R-:W-:-:S05]  /*00d0*/  LEA.HI.X R3, R0, UR7, RZ, 0x2, P0 ;  /* 0x0000000700037c11 */ /* 0x000fca00080f14ff */
[----:B-1----:R-:W-:Y:S01]  /*00e0*/  STG.E desc[UR4][R2.64], R5 ;  /* 0x0000000502007986 */ /* 0x002fe2000c101904 */
[----:B------:R-:W-:Y:S05]  /*00f0*/  EXIT ;  /* 0x000000000000794d */ /* 0x000fea0003800000 */
.L_x_0:
[----:B------:R-:W-:-:S00]  /*0100*/  BRA `(.L_x_0) ;  /* 0xfffffffc00fc7947 */ /* 0x000fc0000383ffff */
[----:B------:R-:W-:-:S00]  /*0110*/  NOP ;  /* 0x0000000000007918 */ /* 0x000fc00000000000 */
        /* <DEDUP_REMOVED lines=14> */
.L_x_1:


//--------------------- .nv.shared.reserved.0     --------------------------
	.section	.nv.shared.reserved.0,"aw",@nobits
	.weak		__nv_reservedSMEM_offset_0_alias
	.size		__nv_reservedSMEM_offset_0_alias, 0, 64
	.other		__nv_reservedSMEM_offset_0_alias,@"STO_CUDA_RESERVED_SHARED STV_DEFAULT"
__nv_reservedSMEM_offset_0_alias:
	.zero		0
	.zero		64


//--------------------- .nv.constant0._Z11init_kernelPfm --------------------------
	.section	.nv.constant0._Z11init_kernelPfm,"a",@progbits
	.sectionflags	@""
	.align	4
.nv.constant0._Z11init_kernelPfm:
	.zero		912


//--------------------- SYMBOLS --------------------------

	.type		.nv.reservedSmem.offset0,@object
	.size		.nv.reservedSmem.offset0,0x4
